//
// Generated by NVIDIA NVVM Compiler
//
// Compiler Build ID: CL-36424714
// Cuda compilation tools, release 13.0, V13.0.88
// Based on NVVM 20.0.0
//

.version 9.0
.target sm_100
.address_size 64

	// .globl	_Z18convolution_kernelPfS_S_i

.visible .entry _Z18convolution_kernelPfS_S_i(
	.param .u64 .ptr .align 1 _Z18convolution_kernelPfS_S_i_param_0,
	.param .u64 .ptr .align 1 _Z18convolution_kernelPfS_S_i_param_1,
	.param .u64 .ptr .align 1 _Z18convolution_kernelPfS_S_i_param_2,
	.param .u32 _Z18convolution_kernelPfS_S_i_param_3
)
{
	.reg .pred 	%p<2>;
	.reg .b32 	%r<14>;
	.reg .b32 	%f<4>;
	.reg .b64 	%rd<13>;

	ld.param.u64 	%rd1, [_Z18convolution_kernelPfS_S_i_param_0];
	ld.param.u64 	%rd2, [_Z18convolution_kernelPfS_S_i_param_1];
	ld.param.u64 	%rd3, [_Z18convolution_kernelPfS_S_i_param_2];
	ld.param.u32 	%r4, [_Z18convolution_kernelPfS_S_i_param_3];
	mov.u32 	%r5, %ctaid.x;
	mov.u32 	%r6, %ntid.x;
	mov.u32 	%r7, %tid.x;
	mad.lo.s32 	%r1, %r5, %r6, %r7;
	mov.u32 	%r8, %ctaid.y;
	mov.u32 	%r9, %ntid.y;
	mov.u32 	%r10, %tid.y;
	mad.lo.s32 	%r11, %r8, %r9, %r10;
	max.s32 	%r12, %r1, %r11;
	setp.ge.s32 	%p1, %r12, %r4;
	@%p1 bra 	$L__BB0_2;
	cvta.to.global.u64 	%rd4, %rd1;
	cvta.to.global.u64 	%rd5, %rd2;
	cvta.to.global.u64 	%rd6, %rd3;
	mul.wide.s32 	%rd7, %r1, 4;
	add.s64 	%rd8, %rd4, %rd7;
	ld.global.f32 	%f1, [%rd8];
	mul.wide.u32 	%rd9, %r11, 4;
	add.s64 	%rd10, %rd5, %rd9;
	ld.global.f32 	%f2, [%rd10];
	mul.f32 	%f3, %f1, %f2;
	mad.lo.s32 	%r13, %r4, %r1, %r11;
	mul.wide.s32 	%rd11, %r13, 4;
	add.s64 	%rd12, %rd6, %rd11;
	st.global.f32 	[%rd12], %f3;
$L__BB0_2:
	ret;

}
	// .globl	_Z10add_kernelPfS_S_i
.visible .entry _Z10add_kernelPfS_S_i(
	.param .u64 .ptr .align 1 _Z10add_kernelPfS_S_i_param_0,
	.param .u64 .ptr .align 1 _Z10add_kernelPfS_S_i_param_1,
	.param .u64 .ptr .align 1 _Z10add_kernelPfS_S_i_param_2,
	.param .u32 _Z10add_kernelPfS_S_i_param_3
)
{
	.reg .b32 	%r<2>;
	.reg .b32 	%f<4>;
	.reg .b64 	%rd<11>;

	ld.param.u64 	%rd1, [_Z10add_kernelPfS_S_i_param_0];
	ld.param.u64 	%rd2, [_Z10add_kernelPfS_S_i_param_1];
	ld.param.u64 	%rd3, [_Z10add_kernelPfS_S_i_param_2];
	cvta.to.global.u64 	%rd4, %rd3;
	cvta.to.global.u64 	%rd5, %rd2;
	cvta.to.global.u64 	%rd6, %rd1;
	mov.u32 	%r1, %tid.x;
	mul.wide.u32 	%rd7, %r1, 4;
	add.s64 	%rd8, %rd6, %rd7;
	ld.global.f32 	%f1, [%rd8];
	add.s64 	%rd9, %rd5, %rd7;
	ld.global.f32 	%f2, [%rd9];
	add.f32 	%f3, %f1, %f2;
	add.s64 	%rd10, %rd4, %rd7;
	st.global.f32 	[%rd10], %f3;
	ret;

}


// ===== COMPILED SASS (sm_100) =====

	.target	sm_100

	.elftype	@"ET_EXEC"


//--------------------- .note.nv.tkinfo           --------------------------
	.section	.note.nv.tkinfo,"",@"SHT_NOTE"
	.sectionflags	@"SHF_NOTE_NV_TKINFO"
	.tkinfo
        /*0018*/ 	.word	0x00000002
        /*0030*/ 	.string	""
        /*0030*/ 	.string	"ptxas"
        /*0030*/ 	.string	"Cuda compilation tools, release 13.0, V13.0.88"
        /*0030*/ 	.string	"Build cuda_13.0.r13.0/compiler.36424714_0"
        /*0030*/ 	.string	"-arch sm_100 -m 64 "



//--------------------- .note.nv.cuinfo           --------------------------
	.section	.note.nv.cuinfo,"",@"SHT_NOTE"
	.sectionflags	@"SHF_NOTE_NV_CUINFO"
        /*0018*/ 	.short	0x0002
        /*001a*/ 	.short	0x0064
        /*001c*/ 	.short	0x0082
	.zero		2


//--------------------- .nv.info                  --------------------------
	.section	.nv.info,"",@"SHT_CUDA_INFO"
	.align	4


	//----- nvinfo : EIATTR_REGCOUNT
	.align		4
        /*0000*/ 	.byte	0x04, 0x2f
        /*0002*/ 	.short	(.L_1 - .L_0)
	.align		4
.L_0:
        /*0004*/ 	.word	index@(_Z18convolution_kernelPfS_S_i)
        /*0008*/ 	.word	0x0000000c


	//----- nvinfo : EIATTR_FRAME_SIZE
	.align		4
.L_1:
        /*000c*/ 	.byte	0x04, 0x11
        /*000e*/ 	.short	(.L_3 - .L_2)
	.align		4
.L_2:
        /*0010*/ 	.word	index@(_Z18convolution_kernelPfS_S_i)
        /*0014*/ 	.word	0x00000000


	//----- nvinfo : EIATTR_REGCOUNT
	.align		4
.L_3:
        /*0018*/ 	.byte	0x04, 0x2f
        /*001a*/ 	.short	(.L_5 - .L_4)
	.align		4
.L_4:
        /*001c*/ 	.word	index@(_Z10add_kernelPfS_S_i)
        /*0020*/ 	.word	0x0000000c


	//----- nvinfo : EIATTR_FRAME_SIZE
	.align		4
.L_5:
        /*0024*/ 	.byte	0x04, 0x11
        /*0026*/ 	.short	(.L_7 - .L_6)
	.align		4
.L_6:
        /*0028*/ 	.word	index@(_Z10add_kernelPfS_S_i)
        /*002c*/ 	.word	0x00000000


	//----- nvinfo : EIATTR_MIN_STACK_SIZE
	.align		4
.L_7:
        /*0030*/ 	.byte	0x04, 0x12
        /*0032*/ 	.short	(.L_9 - .L_8)
	.align		4
.L_8:
        /*0034*/ 	.word	index@(_Z10add_kernelPfS_S_i)
        /*0038*/ 	.word	0x00000000


	//----- nvinfo : EIATTR_MIN_STACK_SIZE
	.align		4
.L_9:
        /*003c*/ 	.byte	0x04, 0x12
        /*003e*/ 	.short	(.L_11 - .L_10)
	.align		4
.L_10:
        /*0040*/ 	.word	index@(_Z18convolution_kernelPfS_S_i)
        /*0044*/ 	.word	0x00000000
.L_11:


//--------------------- .nv.compat                --------------------------
	.section	.nv.compat,"",@"SHT_CUDA_COMPAT_INFO"
	.align	4
        /*0000*/ 	.byte	0x02, 0x09, 0x00, 0x00, 0x02, 0x02, 0x01, 0x00, 0x02, 0x05, 0x05, 0x00, 0x03, 0x07, 0x01, 0x01
        /*0010*/ 	.byte	0x02, 0x03, 0x00, 0x00, 0x02, 0x06, 0x01, 0x00, 0x04, 0x0b, 0x08, 0x00, 0x09, 0x00, 0x00, 0x00
        /*0020*/ 	.byte	0x00, 0x00, 0x00, 0x00


//--------------------- .nv.info._Z10add_kernelPfS_S_i --------------------------
	.section	.nv.info._Z10add_kernelPfS_S_i,"",@"SHT_CUDA_INFO"
	.sectionflags	@""
	.align	4


	//----- nvinfo : EIATTR_CUDA_API_VERSION
	.align		4
        /*0000*/ 	.byte	0x04, 0x37
        /*0002*/ 	.short	(.L_13 - .L_12)
.L_12:
        /*0004*/ 	.word	0x00000082


	//----- nvinfo : EIATTR_KPARAM_INFO
	.align		4
.L_13:
        /*0008*/ 	.byte	0x04, 0x17
        /*000a*/ 	.short	(.L_15 - .L_14)
.L_14:
        /*000c*/ 	.word	0x00000000
        /*0010*/ 	.short	0x0003
        /*0012*/ 	.short	0x0018
        /*0014*/ 	.byte	0x00, 0xf0, 0x11, 0x00


	//----- nvinfo : EIATTR_KPARAM_INFO
	.align		4
.L_15:
        /*0018*/ 	.byte	0x04, 0x17
        /*001a*/ 	.short	(.L_17 - .L_16)
.L_16:
        /*001c*/ 	.word	0x00000000
        /*0020*/ 	.short	0x0002
        /*0022*/ 	.short	0x0010
        /*0024*/ 	.byte	0x00, 0xf5, 0x21, 0x00


	//----- nvinfo : EIATTR_KPARAM_INFO
	.align		4
.L_17:
        /*0028*/ 	.byte	0x04, 0x17
        /*002a*/ 	.short	(.L_19 - .L_18)
.L_18:
        /*002c*/ 	.word	0x00000000
        /*0030*/ 	.short	0x0001
        /*0032*/ 	.short	0x0008
        /*0034*/ 	.byte	0x00, 0xf5, 0x21, 0x00


	//----- nvinfo : EIATTR_KPARAM_INFO
	.align		4
.L_19:
        /*0038*/ 	.byte	0x04, 0x17
        /*003a*/ 	.short	(.L_21 - .L_20)
.L_20:
        /*003c*/ 	.word	0x00000000
        /*0040*/ 	.short	0x0000
        /*0042*/ 	.short	0x0000
        /*0044*/ 	.byte	0x00, 0xf5, 0x21, 0x00


	//----- nvinfo : EIATTR_SPARSE_MMA_MASK
	.align		4
.L_21:
        /*0048*/ 	.byte	0x03, 0x50
        /*004a*/ 	.short	0x0000


	//----- nvinfo : EIATTR_MAXREG_COUNT
	.align		4
        /*004c*/ 	.byte	0x03, 0x1b
        /*004e*/ 	.short	0x00ff


	//----- nvinfo : EIATTR_MERCURY_ISA_VERSION
	.align		4
        /*0050*/ 	.byte	0x03, 0x5f
        /*0052*/ 	.short	0x0101


	//----- nvinfo : EIATTR_VRC_CTA_INIT_COUNT
	.align		4
        /*0054*/ 	.byte	0x02, 0x4a
	.zero		1
	.zero		1


	//----- nvinfo : EIATTR_EXIT_INSTR_OFFSETS
	.align		4
        /*0058*/ 	.byte	0x04, 0x1c
        /*005a*/ 	.short	(.L_23 - .L_22)


	//   ....[0]....
.L_22:
        /*005c*/ 	.word	0x000000d0


	//----- nvinfo : EIATTR_CBANK_PARAM_SIZE
	.align		4
.L_23:
        /*0060*/ 	.byte	0x03, 0x19
        /*0062*/ 	.short	0x001c


	//----- nvinfo : EIATTR_PARAM_CBANK
	.align		4
        /*0064*/ 	.byte	0x04, 0x0a
        /*0066*/ 	.short	(.L_25 - .L_24)
	.align		4
.L_24:
        /*0068*/ 	.word	index@(.nv.constant0._Z10add_kernelPfS_S_i)
        /*006c*/ 	.short	0x0380
        /*006e*/ 	.short	0x001c


	//----- nvinfo : EIATTR_SW_WAR
	.align		4
.L_25:
        /*0070*/ 	.byte	0x04, 0x36
        /*0072*/ 	.short	(.L_27 - .L_26)
.L_26:
        /*0074*/ 	.word	0x00000008
.L_27:


//--------------------- .nv.info._Z18convolution_kernelPfS_S_i --------------------------
	.section	.nv.info._Z18convolution_kernelPfS_S_i,"",@"SHT_CUDA_INFO"
	.sectionflags	@""
	.align	4


	//----- nvinfo : EIATTR_CUDA_API_VERSION
	.align		4
        /*0000*/ 	.byte	0x04, 0x37
        /*0002*/ 	.short	(.L_29 - .L_28)
.L_28:
        /*0004*/ 	.word	0x00000082


	//----- nvinfo : EIATTR_KPARAM_INFO
	.align		4
.L_29:
        /*0008*/ 	.byte	0x04, 0x17
        /*000a*/ 	.short	(.L_31 - .L_30)
.L_30:
        /*000c*/ 	.word	0x00000000
        /*0010*/ 	.short	0x0003
        /*0012*/ 	.short	0x0018
        /*0014*/ 	.byte	0x00, 0xf0, 0x11, 0x00


	//----- nvinfo : EIATTR_KPARAM_INFO
	.align		4
.L_31:
        /*0018*/ 	.byte	0x04, 0x17
        /*001a*/ 	.short	(.L_33 - .L_32)
.L_32:
        /*001c*/ 	.word	0x00000000
        /*0020*/ 	.short	0x0002
        /*0022*/ 	.short	0x0010
        /*0024*/ 	.byte	0x00, 0xf5, 0x21, 0x00


	//----- nvinfo : EIATTR_KPARAM_INFO
	.align		4
.L_33:
        /*0028*/ 	.byte	0x04, 0x17
        /*002a*/ 	.short	(.L_35 - .L_34)
.L_34:
        /*002c*/ 	.word	0x00000000
        /*0030*/ 	.short	0x0001
        /*0032*/ 	.short	0x0008
        /*0034*/ 	.byte	0x00, 0xf5, 0x21, 0x00


	//----- nvinfo : EIATTR_KPARAM_INFO
	.align		4
.L_35:
        /*0038*/ 	.byte	0x04, 0x17
        /*003a*/ 	.short	(.L_37 - .L_36)
.L_36:
        /*003c*/ 	.word	0x00000000
        /*0040*/ 	.short	0x0000
        /*0042*/ 	.short	0x0000
        /*0044*/ 	.byte	0x00, 0xf5, 0x21, 0x00


	//----- nvinfo : EIATTR_SPARSE_MMA_MASK
	.align		4
.L_37:
        /*0048*/ 	.byte	0x03, 0x50
        /*004a*/ 	.short	0x0000


	//----- nvinfo : EIATTR_MAXREG_COUNT
	.align		4
        /*004c*/ 	.byte	0x03, 0x1b
        /*004e*/ 	.short	0x00ff


	//----- nvinfo : EIATTR_MERCURY_ISA_VERSION
	.align		4
        /*0050*/ 	.byte	0x03, 0x5f
        /*0052*/ 	.short	0x0101


	//----- nvinfo : EIATTR_VRC_CTA_INIT_COUNT
	.align		4
        /*0054*/ 	.byte	0x02, 0x4a
	.zero		1
	.zero		1


	//----- nvinfo : EIATTR_EXIT_INSTR_OFFSETS
	.align		4
        /*0058*/ 	.byte	0x04, 0x1c
        /*005a*/ 	.short	(.L_39 - .L_38)


	//   ....[0]....
.L_38:
        /*005c*/ 	.word	0x000000c0


	//   ....[1]....
        /*0060*/ 	.word	0x00000190


	//----- nvinfo : EIATTR_CBANK_PARAM_SIZE
	.align		4
.L_39:
        /*0064*/ 	.byte	0x03, 0x19
        /*0066*/ 	.short	0x001c


	//----- nvinfo : EIATTR_PARAM_CBANK
	.align		4
        /*0068*/ 	.byte	0x04, 0x0a
        /*006a*/ 	.short	(.L_41 - .L_40)
	.align		4
.L_40:
        /*006c*/ 	.word	index@(.nv.constant0._Z18convolution_kernelPfS_S_i)
        /*0070*/ 	.short	0x0380
        /*0072*/ 	.short	0x001c


	//----- nvinfo : EIATTR_SW_WAR
	.align		4
.L_41:
        /*0074*/ 	.byte	0x04, 0x36
        /*0076*/ 	.short	(.L_43 - .L_42)
.L_42:
        /*0078*/ 	.word	0x00000008
.L_43:


//--------------------- .nv.callgraph             --------------------------
	.section	.nv.callgraph,"",@"SHT_CUDA_CALLGRAPH"
	.align	4
	.sectionentsize	8
	.align		4
        /*0000*/ 	.word	0x00000000
	.align		4
        /*0004*/ 	.word	0xffffffff
	.align		4
        /*0008*/ 	.word	0x00000000
	.align		4
        /*000c*/ 	.word	0xfffffffe
	.align		4
        /*0010*/ 	.word	0x00000000
	.align		4
        /*0014*/ 	.word	0xfffffffd
	.align		4
        /*0018*/ 	.word	0x00000000
	.align		4
        /*001c*/ 	.word	0xfffffffc


//--------------------- .text._Z10add_kernelPfS_S_i --------------------------
	.section	.text._Z10add_kernelPfS_S_i,"ax",@progbits
	.align	128
        .global         _Z10add_kernelPfS_S_i
        .type           _Z10add_kernelPfS_S_i,@function
        .size           _Z10add_kernelPfS_S_i,(.L_x_2 - _Z10add_kernelPfS_S_i)
        .other          _Z10add_kernelPfS_S_i,@"STO_CUDA_ENTRY STV_DEFAULT"
_Z10add_kernelPfS_S_i:
.text._Z10add_kernelPfS_S_i:
[----:B------:R-:W-:Y:S01]  /*0000*/  LDC R1, c[0x0][0x37c] ;  /* 0x0000df00ff017b82 */ /* 0x000fe20000000800 */
[----:B------:R-:W0:Y:S07]  /*0010*/  S2R R9, SR_TID.X ;  /* 0x0000000000097919 */ /* 0x000e2e0000002100 */
[----:B------:R-:W0:Y:S01]  /*0020*/  LDC.64 R2, c[0x0][0x380] ;  /* 0x0000e000ff027b82 */ /* 0x000e220000000a00 */
[----:B------:R-:W1:Y:S07]  /*0030*/  LDCU.64 UR4, c[0x0][0x358] ;  /* 0x00006b00ff0477ac */ /* 0x000e6e0008000a00 */
[----:B------:R-:W2:Y:S08]  /*0040*/  LDC.64 R4, c[0x0][0x388] ;  /* 0x0000e200ff047b82 */ /* 0x000eb00000000a00 */
[----:B------:R-:W3:Y:S01]  /*0050*/  LDC.64 R6, c[0x0][0x390] ;  /* 0x0000e400ff067b82 */ /* 0x000ee20000000a00 */
[----:B0-----:R-:W-:-:S04]  /*0060*/  IMAD.WIDE.U32 R2, R9, 0x4, R2 ;  /* 0x0000000409027825 */ /* 0x001fc800078e0002 */
[C---:B--2---:R-:W-:Y:S02]  /*0070*/  IMAD.WIDE.U32 R4, R9.reuse, 0x4, R4 ;  /* 0x0000000409047825 */ /* 0x044fe400078e0004 */
[----:B-1----:R-:W2:Y:S04]  /*0080*/  LDG.E R2, desc[UR4][R2.64] ;  /* 0x0000000402027981 */ /* 0x002ea8000c1e1900 */
[----:B------:R-:W2:Y:S01]  /*0090*/  LDG.E R5, desc[UR4][R4.64] ;  /* 0x0000000404057981 */ /* 0x000ea2000c1e1900 */
[----:B---3--:R-:W-:-:S04]  /*00a0*/  IMAD.WIDE.U32 R6, R9, 0x4, R6 ;  /* 0x0000000409067825 */ /* 0x008fc800078e0006 */
[----:B--2---:R-:W-:-:S05]  /*00b0*/  FADD R9, R2, R5 ;  /* 0x0000000502097221 */ /* 0x004fca0000000000 */
[----:B------:R-:W-:Y:S01]  /*00c0*/  STG.E desc[UR4][R6.64], R9 ;  /* 0x0000000906007986 */ /* 0x000fe2000c101904 */
[----:B------:R-:W-:Y:S05]  /*00d0*/  EXIT ;  /* 0x000000000000794d */ /* 0x000fea0003800000 */
.L_x_0:
[----:B------:R-:W-:-:S00]  /*00e0*/  BRA `(.L_x_0) ;  /* 0xfffffffc00fc7947 */ /* 0x000fc0000383ffff */
[----:B------:R-:W-:-:S00]  /*00f0*/  NOP ;  /* 0x0000000000007918 */ /* 0x000fc00000000000 */
        /* <DEDUP_REMOVED lines=8> */
.L_x_2:


//--------------------- .text._Z18convolution_kernelPfS_S_i --------------------------
	.section	.text._Z18convolution_kernelPfS_S_i,"ax",@progbits
	.align	128
        .global         _Z18convolution_kernelPfS_S_i
        .type           _Z18convolution_kernelPfS_S_i,@function
        .size           _Z18convolution_kernelPfS_S_i,(.L_x_3 - _Z18convolution_kernelPfS_S_i)
        .other          _Z18convolution_kernelPfS_S_i,@"STO_CUDA_ENTRY STV_DEFAULT"
_Z18convolution_kernelPfS_S_i:
.text._Z18convolution_kernelPfS_S_i:
[----:B------:R-:W-:Y:S01]  /*0000*/  LDC R1, c[0x0][0x37c] ;  /* 0x0000df00ff017b82 */ /* 0x000fe20000000800 */
[----:B------:R-:W0:Y:S07]  /*0010*/  S2R R0, SR_TID.X ;  /* 0x0000000000007919 */ /* 0x000e2e0000002100 */
[----:B------:R-:W0:Y:S01]  /*0020*/  S2UR UR4, SR_CTAID.X ;  /* 0x00000000000479c3 */ /* 0x000e220000002500 */
[----:B------:R-:W1:Y:S01]  /*0030*/  LDCU UR6, c[0x0][0x398] ;  /* 0x00007300ff0677ac */ /* 0x000e620008000800 */
[----:B------:R-:W2:Y:S06]  /*0040*/  S2R R3, SR_TID.Y ;  /* 0x0000000000037919 */ /* 0x000eac0000002200 */
[----:B------:R-:W0:Y:S08]  /*0050*/  LDC R9, c[0x0][0x360] ;  /* 0x0000d800ff097b82 */ /* 0x000e300000000800 */
[----:B------:R-:W2:Y:S08]  /*0060*/  S2UR UR5, SR_CTAID.Y ;  /* 0x00000000000579c3 */ /* 0x000eb00000002600 */
[----:B------:R-:W2:Y:S01]  /*0070*/  LDC R2, c[0x0][0x364] ;  /* 0x0000d900ff027b82 */ /* 0x000ea20000000800 */
[----:B0-----:R-:W-:-:S02]  /*0080*/  IMAD R9, R9, UR4, R0 ;  /* 0x0000000409097c24 */ /* 0x001fc4000f8e0200 */
[----:B--2---:R-:W-:-:S05]  /*0090*/  IMAD R0, R2, UR5, R3 ;  /* 0x0000000502007c24 */ /* 0x004fca000f8e0203 */
[----:B------:R-:W-:-:S04]  /*00a0*/  VIMNMX R2, PT, PT, R9, R0, !PT ;  /* 0x0000000009027248 */ /* 0x000fc80007fe0100 */
[----:B-1----:R-:W-:-:S13]  /*00b0*/  ISETP.GE.AND P0, PT, R2, UR6, PT ;  /* 0x0000000602007c0c */ /* 0x002fda000bf06270 */
[----:B------:R-:W-:Y:S05]  /*00c0*/  @P0 EXIT ;  /* 0x000000000000094d */ /* 0x000fea0003800000 */
[----:B------:R-:W0:Y:S01]  /*00d0*/  LDC.64 R2, c[0x0][0x380] ;  /* 0x0000e000ff027b82 */ /* 0x000e220000000a00 */
[----:B------:R-:W1:Y:S07]  /*00e0*/  LDCU.64 UR4, c[0x0][0x358] ;  /* 0x00006b00ff0477ac */ /* 0x000e6e0008000a00 */
[----:B------:R-:W2:Y:S08]  /*00f0*/  LDC.64 R4, c[0x0][0x388] ;  /* 0x0000e200ff047b82 */ /* 0x000eb00000000a00 */
[----:B------:R-:W3:Y:S01]  /*0100*/  LDC.64 R6, c[0x0][0x390] ;  /* 0x0000e400ff067b82 */ /* 0x000ee20000000a00 */
[----:B0-----:R-:W-:-:S06]  /*0110*/  IMAD.WIDE R2, R9, 0x4, R2 ;  /* 0x0000000409027825 */ /* 0x001fcc00078e0202 */
[----:B-1----:R-:W4:Y:S01]  /*0120*/  LDG.E R2, desc[UR4][R2.64] ;  /* 0x0000000402027981 */ /* 0x002f22000c1e1900 */
[----:B--2---:R-:W-:-:S06]  /*0130*/  IMAD.WIDE.U32 R4, R0, 0x4, R4 ;  /* 0x0000000400047825 */ /* 0x004fcc00078e0004 */
[----:B------:R-:W4:Y:S01]  /*0140*/  LDG.E R5, desc[UR4][R4.64] ;  /* 0x0000000404057981 */ /* 0x000f22000c1e1900 */
[----:B------:R-:W-:-:S04]  /*0150*/  IMAD R9, R9, UR6, R0 ;  /* 0x0000000609097c24 */ /* 0x000fc8000f8e0200 */
[----:B---3--:R-:W-:-:S04]  /*0160*/  IMAD.WIDE R6, R9, 0x4, R6 ;  /* 0x0000000409067825 */ /* 0x008fc800078e0206 */
[----:B----4-:R-:W-:-:S05]  /*0170*/  FMUL R9, R2, R5 ;  /* 0x0000000502097220 */ /* 0x010fca0000400000 */
[----:B------:R-:W-:Y:S01]  /*0180*/  STG.E desc[UR4][R6.64], R9 ;  /* 0x0000000906007986 */ /* 0x000fe2000c101904 */
[----:B------:R-:W-:Y:S05]  /*0190*/  EXIT ;  /* 0x000000000000794d */ /* 0x000fea0003800000 */
.L_x_1:
        /* <DEDUP_REMOVED lines=14> */
.L_x_3:


//--------------------- .nv.shared.reserved.0     --------------------------
	.section	.nv.shared.reserved.0,"aw",@nobits
	.weak		__nv_reservedSMEM_offset_0_alias
	.size		__nv_reservedSMEM_offset_0_alias, 0, 64
	.other		__nv_reservedSMEM_offset_0_alias,@"STO_CUDA_RESERVED_SHARED STV_DEFAULT"
__nv_reservedSMEM_offset_0_alias:
	.zero		0
	.zero		64


//--------------------- .nv.constant0._Z10add_kernelPfS_S_i --------------------------
	.section	.nv.constant0._Z10add_kernelPfS_S_i,"a",@progbits
	.sectionflags	@""
	.align	4
.nv.constant0._Z10add_kernelPfS_S_i:
	.zero		924


//--------------------- .nv.constant0._Z18convolution_kernelPfS_S_i --------------------------
	.section	.nv.constant0._Z18convolution_kernelPfS_S_i,"a",@progbits
	.sectionflags	@""
	.align	4
.nv.constant0._Z18convolution_kernelPfS_S_i:
	.zero		924


//--------------------- SYMBOLS --------------------------

	.type		.nv.reservedSmem.offset0,@object
	.size		.nv.reservedSmem.offset0,0x4
